//
// Generated by NVIDIA NVVM Compiler
//
// Compiler Build ID: CL-36424714
// Cuda compilation tools, release 13.0, V13.0.88
// Based on NVVM 20.0.0
//

.version 9.0
.target sm_100
.address_size 64

	// .globl	_Z7kernel1Pfi

.visible .entry _Z7kernel1Pfi(
	.param .u64 .ptr .align 1 _Z7kernel1Pfi_param_0,
	.param .u32 _Z7kernel1Pfi_param_1
)
{
	.reg .pred 	%p<2>;
	.reg .b32 	%r<6>;
	.reg .b32 	%f<3>;
	.reg .b64 	%rd<5>;

	ld.param.u64 	%rd1, [_Z7kernel1Pfi_param_0];
	ld.param.u32 	%r2, [_Z7kernel1Pfi_param_1];
	mov.u32 	%r3, %ctaid.x;
	mov.u32 	%r4, %ntid.x;
	mov.u32 	%r5, %tid.x;
	mad.lo.s32 	%r1, %r3, %r4, %r5;
	setp.ge.s32 	%p1, %r1, %r2;
	@%p1 bra 	$L__BB0_2;
	cvta.to.global.u64 	%rd2, %rd1;
	mul.wide.s32 	%rd3, %r1, 4;
	add.s64 	%rd4, %rd2, %rd3;
	ld.global.f32 	%f1, [%rd4];
	add.f32 	%f2, %f1, %f1;
	st.global.f32 	[%rd4], %f2;
$L__BB0_2:
	ret;

}
	// .globl	_Z7kernel2Pfi
.visible .entry _Z7kernel2Pfi(
	.param .u64 .ptr .align 1 _Z7kernel2Pfi_param_0,
	.param .u32 _Z7kernel2Pfi_param_1
)
{
	.reg .pred 	%p<2>;
	.reg .b32 	%r<6>;
	.reg .b32 	%f<3>;
	.reg .b64 	%rd<5>;

	ld.param.u64 	%rd1, [_Z7kernel2Pfi_param_0];
	ld.param.u32 	%r2, [_Z7kernel2Pfi_param_1];
	mov.u32 	%r3, %ctaid.x;
	mov.u32 	%r4, %ntid.x;
	mov.u32 	%r5, %tid.x;
	mad.lo.s32 	%r1, %r3, %r4, %r5;
	setp.ge.s32 	%p1, %r1, %r2;
	@%p1 bra 	$L__BB1_2;
	cvta.to.global.u64 	%rd2, %rd1;
	mul.wide.s32 	%rd3, %r1, 4;
	add.s64 	%rd4, %rd2, %rd3;
	ld.global.f32 	%f1, [%rd4];
	add.f32 	%f2, %f1, 0f41200000;
	st.global.f32 	[%rd4], %f2;
$L__BB1_2:
	ret;

}
	// .globl	_Z7kernel3Pfi
.visible .entry _Z7kernel3Pfi(
	.param .u64 .ptr .align 1 _Z7kernel3Pfi_param_0,
	.param .u32 _Z7kernel3Pfi_param_1
)
{
	.reg .pred 	%p<2>;
	.reg .b32 	%r<6>;
	.reg .b32 	%f<3>;
	.reg .b64 	%rd<5>;

	ld.param.u64 	%rd1, [_Z7kernel3Pfi_param_0];
	ld.param.u32 	%r2, [_Z7kernel3Pfi_param_1];
	mov.u32 	%r3, %ctaid.x;
	mov.u32 	%r4, %ntid.x;
	mov.u32 	%r5, %tid.x;
	mad.lo.s32 	%r1, %r3, %r4, %r5;
	setp.ge.s32 	%p1, %r1, %r2;
	@%p1 bra 	$L__BB2_2;
	cvta.to.global.u64 	%rd2, %rd1;
	mul.wide.s32 	%rd3, %r1, 4;
	add.s64 	%rd4, %rd2, %rd3;
	ld.global.f32 	%f1, [%rd4];
	sqrt.rn.f32 	%f2, %f1;
	st.global.f32 	[%rd4], %f2;
$L__BB2_2:
	ret;

}
	// .globl	_Z11fusedKernelPfi
.visible .entry _Z11fusedKernelPfi(
	.param .u64 .ptr .align 1 _Z11fusedKernelPfi_param_0,
	.param .u32 _Z11fusedKernelPfi_param_1
)
{
	.reg .pred 	%p<2>;
	.reg .b32 	%r<6>;
	.reg .b32 	%f<4>;
	.reg .b64 	%rd<5>;

	ld.param.u64 	%rd1, [_Z11fusedKernelPfi_param_0];
	ld.param.u32 	%r2, [_Z11fusedKernelPfi_param_1];
	mov.u32 	%r3, %ctaid.x;
	mov.u32 	%r4, %ntid.x;
	mov.u32 	%r5, %tid.x;
	mad.lo.s32 	%r1, %r3, %r4, %r5;
	setp.ge.s32 	%p1, %r1, %r2;
	@%p1 bra 	$L__BB3_2;
	cvta.to.global.u64 	%rd2, %rd1;
	mul.wide.s32 	%rd3, %r1, 4;
	add.s64 	%rd4, %rd2, %rd3;
	ld.global.f32 	%f1, [%rd4];
	fma.rn.f32 	%f2, %f1, 0f40000000, 0f41200000;
	sqrt.rn.f32 	%f3, %f2;
	st.global.f32 	[%rd4], %f3;
$L__BB3_2:
	ret;

}


// ===== COMPILED SASS (sm_100) =====

	.target	sm_100

	.elftype	@"ET_EXEC"


//--------------------- .note.nv.tkinfo           --------------------------
	.section	.note.nv.tkinfo,"",@"SHT_NOTE"
	.sectionflags	@"SHF_NOTE_NV_TKINFO"
	.tkinfo
        /*0018*/ 	.word	0x00000002
        /*0030*/ 	.string	""
        /*0030*/ 	.string	"ptxas"
        /*0030*/ 	.string	"Cuda compilation tools, release 13.0, V13.0.88"
        /*0030*/ 	.string	"Build cuda_13.0.r13.0/compiler.36424714_0"
        /*0030*/ 	.string	"-arch sm_100 -m 64 "



//--------------------- .note.nv.cuinfo           --------------------------
	.section	.note.nv.cuinfo,"",@"SHT_NOTE"
	.sectionflags	@"SHF_NOTE_NV_CUINFO"
        /*0018*/ 	.short	0x0002
        /*001a*/ 	.short	0x0064
        /*001c*/ 	.short	0x0082
	.zero		2


//--------------------- .nv.info                  --------------------------
	.section	.nv.info,"",@"SHT_CUDA_INFO"
	.align	4


	//----- nvinfo : EIATTR_REGCOUNT
	.align		4
        /*0000*/ 	.byte	0x04, 0x2f
        /*0002*/ 	.short	(.L_1 - .L_0)
	.align		4
.L_0:
        /*0004*/ 	.word	index@(_Z7kernel1Pfi)
        /*0008*/ 	.word	0x00000008


	//----- nvinfo : EIATTR_FRAME_SIZE
	.align		4
.L_1:
        /*000c*/ 	.byte	0x04, 0x11
        /*000e*/ 	.short	(.L_3 - .L_2)
	.align		4
.L_2:
        /*0010*/ 	.word	index@(_Z7kernel1Pfi)
        /*0014*/ 	.word	0x00000000


	//----- nvinfo : EIATTR_REGCOUNT
	.align		4
.L_3:
        /*0018*/ 	.byte	0x04, 0x2f
        /*001a*/ 	.short	(.L_5 - .L_4)
	.align		4
.L_4:
        /*001c*/ 	.word	index@(_Z7kernel2Pfi)
        /*0020*/ 	.word	0x00000008


	//----- nvinfo : EIATTR_FRAME_SIZE
	.align		4
.L_5:
        /*0024*/ 	.byte	0x04, 0x11
        /*0026*/ 	.short	(.L_7 - .L_6)
	.align		4
.L_6:
        /*0028*/ 	.word	index@(_Z7kernel2Pfi)
        /*002c*/ 	.word	0x00000000


	//----- nvinfo : EIATTR_REGCOUNT
	.align		4
.L_7:
        /*0030*/ 	.byte	0x04, 0x2f
        /*0032*/ 	.short	(.L_9 - .L_8)
	.align		4
.L_8:
        /*0034*/ 	.word	index@(_Z7kernel3Pfi)
        /*0038*/ 	.word	0x0000000c


	//----- nvinfo : EIATTR_FRAME_SIZE
	.align		4
.L_9:
        /*003c*/ 	.byte	0x04, 0x11
        /*003e*/ 	.short	(.L_11 - .L_10)
	.align		4
.L_10:
        /*0040*/ 	.word	index@($__internal_1_$__cuda_sm20_sqrt_rn_f32_slowpath)
        /*0044*/ 	.word	0x00000000


	//----- nvinfo : EIATTR_FRAME_SIZE
	.align		4
.L_11:
        /*0048*/ 	.byte	0x04, 0x11
        /*004a*/ 	.short	(.L_13 - .L_12)
	.align		4
.L_12:
        /*004c*/ 	.word	index@(_Z7kernel3Pfi)
        /*0050*/ 	.word	0x00000000


	//----- nvinfo : EIATTR_REGCOUNT
	.align		4
.L_13:
        /*0054*/ 	.byte	0x04, 0x2f
        /*0056*/ 	.short	(.L_15 - .L_14)
	.align		4
.L_14:
        /*0058*/ 	.word	index@(_Z11fusedKernelPfi)
        /*005c*/ 	.word	0x0000000c


	//----- nvinfo : EIATTR_FRAME_SIZE
	.align		4
.L_15:
        /*0060*/ 	.byte	0x04, 0x11
        /*0062*/ 	.short	(.L_17 - .L_16)
	.align		4
.L_16:
        /*0064*/ 	.word	index@($__internal_0_$__cuda_sm20_sqrt_rn_f32_slowpath)
        /*0068*/ 	.word	0x00000000


	//----- nvinfo : EIATTR_FRAME_SIZE
	.align		4
.L_17:
        /*006c*/ 	.byte	0x04, 0x11
        /*006e*/ 	.short	(.L_19 - .L_18)
	.align		4
.L_18:
        /*0070*/ 	.word	index@(_Z11fusedKernelPfi)
        /*0074*/ 	.word	0x00000000


	//----- nvinfo : EIATTR_MIN_STACK_SIZE
	.align		4
.L_19:
        /*0078*/ 	.byte	0x04, 0x12
        /*007a*/ 	.short	(.L_21 - .L_20)
	.align		4
.L_20:
        /*007c*/ 	.word	index@(_Z11fusedKernelPfi)
        /*0080*/ 	.word	0x00000000


	//----- nvinfo : EIATTR_MIN_STACK_SIZE
	.align		4
.L_21:
        /*0084*/ 	.byte	0x04, 0x12
        /*0086*/ 	.short	(.L_23 - .L_22)
	.align		4
.L_22:
        /*0088*/ 	.word	index@(_Z7kernel3Pfi)
        /*008c*/ 	.word	0x00000000


	//----- nvinfo : EIATTR_MIN_STACK_SIZE
	.align		4
.L_23:
        /*0090*/ 	.byte	0x04, 0x12
        /*0092*/ 	.short	(.L_25 - .L_24)
	.align		4
.L_24:
        /*0094*/ 	.word	index@(_Z7kernel2Pfi)
        /*0098*/ 	.word	0x00000000


	//----- nvinfo : EIATTR_MIN_STACK_SIZE
	.align		4
.L_25:
        /*009c*/ 	.byte	0x04, 0x12
        /*009e*/ 	.short	(.L_27 - .L_26)
	.align		4
.L_26:
        /*00a0*/ 	.word	index@(_Z7kernel1Pfi)
        /*00a4*/ 	.word	0x00000000
.L_27:


//--------------------- .nv.compat                --------------------------
	.section	.nv.compat,"",@"SHT_CUDA_COMPAT_INFO"
	.align	4
        /*0000*/ 	.byte	0x02, 0x09, 0x00, 0x00, 0x02, 0x02, 0x01, 0x00, 0x02, 0x05, 0x05, 0x00, 0x03, 0x07, 0x01, 0x01
        /*0010*/ 	.byte	0x02, 0x03, 0x00, 0x00, 0x02, 0x06, 0x01, 0x00, 0x04, 0x0b, 0x08, 0x00, 0x01, 0x00, 0x00, 0x00
        /*0020*/ 	.byte	0x00, 0x00, 0x00, 0x00


//--------------------- .nv.info._Z11fusedKernelPfi --------------------------
	.section	.nv.info._Z11fusedKernelPfi,"",@"SHT_CUDA_INFO"
	.sectionflags	@""
	.align	4


	//----- nvinfo : EIATTR_CUDA_API_VERSION
	.align		4
        /*0000*/ 	.byte	0x04, 0x37
        /*0002*/ 	.short	(.L_29 - .L_28)
.L_28:
        /*0004*/ 	.word	0x00000082


	//----- nvinfo : EIATTR_KPARAM_INFO
	.align		4
.L_29:
        /*0008*/ 	.byte	0x04, 0x17
        /*000a*/ 	.short	(.L_31 - .L_30)
.L_30:
        /*000c*/ 	.word	0x00000000
        /*0010*/ 	.short	0x0001
        /*0012*/ 	.short	0x0008
        /*0014*/ 	.byte	0x00, 0xf0, 0x11, 0x00


	//----- nvinfo : EIATTR_KPARAM_INFO
	.align		4
.L_31:
        /*0018*/ 	.byte	0x04, 0x17
        /*001a*/ 	.short	(.L_33 - .L_32)
.L_32:
        /*001c*/ 	.word	0x00000000
        /*0020*/ 	.short	0x0000
        /*0022*/ 	.short	0x0000
        /*0024*/ 	.byte	0x00, 0xf5, 0x21, 0x00


	//----- nvinfo : EIATTR_SPARSE_MMA_MASK
	.align		4
.L_33:
        /*0028*/ 	.byte	0x03, 0x50
        /*002a*/ 	.short	0x0000


	//----- nvinfo : EIATTR_MAXREG_COUNT
	.align		4
        /*002c*/ 	.byte	0x03, 0x1b
        /*002e*/ 	.short	0x00ff


	//----- nvinfo : EIATTR_MERCURY_ISA_VERSION
	.align		4
        /*0030*/ 	.byte	0x03, 0x5f
        /*0032*/ 	.short	0x0101


	//----- nvinfo : EIATTR_VRC_CTA_INIT_COUNT
	.align		4
        /*0034*/ 	.byte	0x02, 0x4a
	.zero		1
	.zero		1


	//----- nvinfo : EIATTR_EXIT_INSTR_OFFSETS
	.align		4
        /*0038*/ 	.byte	0x04, 0x1c
        /*003a*/ 	.short	(.L_35 - .L_34)


	//   ....[0]....
.L_34:
        /*003c*/ 	.word	0x00000070


	//   ....[1]....
        /*0040*/ 	.word	0x000001d0


	//----- nvinfo : EIATTR_CRS_STACK_SIZE
	.align		4
.L_35:
        /*0044*/ 	.byte	0x04, 0x1e
        /*0046*/ 	.short	(.L_37 - .L_36)
.L_36:
        /*0048*/ 	.word	0x00000000


	//----- nvinfo : EIATTR_CBANK_PARAM_SIZE
	.align		4
.L_37:
        /*004c*/ 	.byte	0x03, 0x19
        /*004e*/ 	.short	0x000c


	//----- nvinfo : EIATTR_PARAM_CBANK
	.align		4
        /*0050*/ 	.byte	0x04, 0x0a
        /*0052*/ 	.short	(.L_39 - .L_38)
	.align		4
.L_38:
        /*0054*/ 	.word	index@(.nv.constant0._Z11fusedKernelPfi)
        /*0058*/ 	.short	0x0380
        /*005a*/ 	.short	0x000c


	//----- nvinfo : EIATTR_SW_WAR
	.align		4
.L_39:
        /*005c*/ 	.byte	0x04, 0x36
        /*005e*/ 	.short	(.L_41 - .L_40)
.L_40:
        /*0060*/ 	.word	0x00000008
.L_41:


//--------------------- .nv.info._Z7kernel3Pfi    --------------------------
	.section	.nv.info._Z7kernel3Pfi,"",@"SHT_CUDA_INFO"
	.sectionflags	@""
	.align	4


	//----- nvinfo : EIATTR_CUDA_API_VERSION
	.align		4
        /*0000*/ 	.byte	0x04, 0x37
        /*0002*/ 	.short	(.L_43 - .L_42)
.L_42:
        /*0004*/ 	.word	0x00000082


	//----- nvinfo : EIATTR_KPARAM_INFO
	.align		4
.L_43:
        /*0008*/ 	.byte	0x04, 0x17
        /*000a*/ 	.short	(.L_45 - .L_44)
.L_44:
        /*000c*/ 	.word	0x00000000
        /*0010*/ 	.short	0x0001
        /*0012*/ 	.short	0x0008
        /*0014*/ 	.byte	0x00, 0xf0, 0x11, 0x00


	//----- nvinfo : EIATTR_KPARAM_INFO
	.align		4
.L_45:
        /*0018*/ 	.byte	0x04, 0x17
        /*001a*/ 	.short	(.L_47 - .L_46)
.L_46:
        /*001c*/ 	.word	0x00000000
        /*0020*/ 	.short	0x0000
        /*0022*/ 	.short	0x0000
        /*0024*/ 	.byte	0x00, 0xf5, 0x21, 0x00


	//----- nvinfo : EIATTR_SPARSE_MMA_MASK
	.align		4
.L_47:
        /*0028*/ 	.byte	0x03, 0x50
        /*002a*/ 	.short	0x0000


	//----- nvinfo : EIATTR_MAXREG_COUNT
	.align		4
        /*002c*/ 	.byte	0x03, 0x1b
        /*002e*/ 	.short	0x00ff


	//----- nvinfo : EIATTR_MERCURY_ISA_VERSION
	.align		4
        /*0030*/ 	.byte	0x03, 0x5f
        /*0032*/ 	.short	0x0101


	//----- nvinfo : EIATTR_VRC_CTA_INIT_COUNT
	.align		4
        /*0034*/ 	.byte	0x02, 0x4a
	.zero		1
	.zero		1


	//----- nvinfo : EIATTR_EXIT_INSTR_OFFSETS
	.align		4
        /*0038*/ 	.byte	0x04, 0x1c
        /*003a*/ 	.short	(.L_49 - .L_48)


	//   ....[0]....
.L_48:
        /*003c*/ 	.word	0x00000070


	//   ....[1]....
        /*0040*/ 	.word	0x000001b0


	//----- nvinfo : EIATTR_CRS_STACK_SIZE
	.align		4
.L_49:
        /*0044*/ 	.byte	0x04, 0x1e
        /*0046*/ 	.short	(.L_51 - .L_50)
.L_50:
        /*0048*/ 	.word	0x00000000


	//----- nvinfo : EIATTR_CBANK_PARAM_SIZE
	.align		4
.L_51:
        /*004c*/ 	.byte	0x03, 0x19
        /*004e*/ 	.short	0x000c


	//----- nvinfo : EIATTR_PARAM_CBANK
	.align		4
        /*0050*/ 	.byte	0x04, 0x0a
        /*0052*/ 	.short	(.L_53 - .L_52)
	.align		4
.L_52:
        /*0054*/ 	.word	index@(.nv.constant0._Z7kernel3Pfi)
        /*0058*/ 	.short	0x0380
        /*005a*/ 	.short	0x000c


	//----- nvinfo : EIATTR_SW_WAR
	.align		4
.L_53:
        /*005c*/ 	.byte	0x04, 0x36
        /*005e*/ 	.short	(.L_55 - .L_54)
.L_54:
        /*0060*/ 	.word	0x00000008
.L_55:


//--------------------- .nv.info._Z7kernel2Pfi    --------------------------
	.section	.nv.info._Z7kernel2Pfi,"",@"SHT_CUDA_INFO"
	.sectionflags	@""
	.align	4


	//----- nvinfo : EIATTR_CUDA_API_VERSION
	.align		4
        /*0000*/ 	.byte	0x04, 0x37
        /*0002*/ 	.short	(.L_57 - .L_56)
.L_56:
        /*0004*/ 	.word	0x00000082


	//----- nvinfo : EIATTR_KPARAM_INFO
	.align		4
.L_57:
        /*0008*/ 	.byte	0x04, 0x17
        /*000a*/ 	.short	(.L_59 - .L_58)
.L_58:
        /*000c*/ 	.word	0x00000000
        /*0010*/ 	.short	0x0001
        /*0012*/ 	.short	0x0008
        /*0014*/ 	.byte	0x00, 0xf0, 0x11, 0x00


	//----- nvinfo : EIATTR_KPARAM_INFO
	.align		4
.L_59:
        /*0018*/ 	.byte	0x04, 0x17
        /*001a*/ 	.short	(.L_61 - .L_60)
.L_60:
        /*001c*/ 	.word	0x00000000
        /*0020*/ 	.short	0x0000
        /*0022*/ 	.short	0x0000
        /*0024*/ 	.byte	0x00, 0xf5, 0x21, 0x00


	//----- nvinfo : EIATTR_SPARSE_MMA_MASK
	.align		4
.L_61:
        /*0028*/ 	.byte	0x03, 0x50
        /*002a*/ 	.short	0x0000


	//----- nvinfo : EIATTR_MAXREG_COUNT
	.align		4
        /*002c*/ 	.byte	0x03, 0x1b
        /*002e*/ 	.short	0x00ff


	//----- nvinfo : EIATTR_MERCURY_ISA_VERSION
	.align		4
        /*0030*/ 	.byte	0x03, 0x5f
        /*0032*/ 	.short	0x0101


	//----- nvinfo : EIATTR_VRC_CTA_INIT_COUNT
	.align		4
        /*0034*/ 	.byte	0x02, 0x4a
	.zero		1
	.zero		1


	//----- nvinfo : EIATTR_EXIT_INSTR_OFFSETS
	.align		4
        /*0038*/ 	.byte	0x04, 0x1c
        /*003a*/ 	.short	(.L_63 - .L_62)


	//   ....[0]....
.L_62:
        /*003c*/ 	.word	0x00000070


	//   ....[1]....
        /*0040*/ 	.word	0x000000e0


	//----- nvinfo : EIATTR_CBANK_PARAM_SIZE
	.align		4
.L_63:
        /*0044*/ 	.byte	0x03, 0x19
        /*0046*/ 	.short	0x000c


	//----- nvinfo : EIATTR_PARAM_CBANK
	.align		4
        /*0048*/ 	.byte	0x04, 0x0a
        /*004a*/ 	.short	(.L_65 - .L_64)
	.align		4
.L_64:
        /*004c*/ 	.word	index@(.nv.constant0._Z7kernel2Pfi)
        /*0050*/ 	.short	0x0380
        /*0052*/ 	.short	0x000c


	//----- nvinfo : EIATTR_SW_WAR
	.align		4
.L_65:
        /*0054*/ 	.byte	0x04, 0x36
        /*0056*/ 	.short	(.L_67 - .L_66)
.L_66:
        /*0058*/ 	.word	0x00000008
.L_67:


//--------------------- .nv.info._Z7kernel1Pfi    --------------------------
	.section	.nv.info._Z7kernel1Pfi,"",@"SHT_CUDA_INFO"
	.sectionflags	@""
	.align	4


	//----- nvinfo : EIATTR_CUDA_API_VERSION
	.align		4
        /*0000*/ 	.byte	0x04, 0x37
        /*0002*/ 	.short	(.L_69 - .L_68)
.L_68:
        /*0004*/ 	.word	0x00000082


	//----- nvinfo : EIATTR_KPARAM_INFO
	.align		4
.L_69:
        /*0008*/ 	.byte	0x04, 0x17
        /*000a*/ 	.short	(.L_71 - .L_70)
.L_70:
        /*000c*/ 	.word	0x00000000
        /*0010*/ 	.short	0x0001
        /*0012*/ 	.short	0x0008
        /*0014*/ 	.byte	0x00, 0xf0, 0x11, 0x00


	//----- nvinfo : EIATTR_KPARAM_INFO
	.align		4
.L_71:
        /*0018*/ 	.byte	0x04, 0x17
        /*001a*/ 	.short	(.L_73 - .L_72)
.L_72:
        /*001c*/ 	.word	0x00000000
        /*0020*/ 	.short	0x0000
        /*0022*/ 	.short	0x0000
        /*0024*/ 	.byte	0x00, 0xf5, 0x21, 0x00


	//----- nvinfo : EIATTR_SPARSE_MMA_MASK
	.align		4
.L_73:
        /*0028*/ 	.byte	0x03, 0x50
        /*002a*/ 	.short	0x0000


	//----- nvinfo : EIATTR_MAXREG_COUNT
	.align		4
        /*002c*/ 	.byte	0x03, 0x1b
        /*002e*/ 	.short	0x00ff


	//----- nvinfo : EIATTR_MERCURY_ISA_VERSION
	.align		4
        /*0030*/ 	.byte	0x03, 0x5f
        /*0032*/ 	.short	0x0101


	//----- nvinfo : EIATTR_VRC_CTA_INIT_COUNT
	.align		4
        /*0034*/ 	.byte	0x02, 0x4a
	.zero		1
	.zero		1


	//----- nvinfo : EIATTR_EXIT_INSTR_OFFSETS
	.align		4
        /*0038*/ 	.byte	0x04, 0x1c
        /*003a*/ 	.short	(.L_75 - .L_74)


	//   ....[0]....
.L_74:
        /*003c*/ 	.word	0x00000070


	//   ....[1]....
        /*0040*/ 	.word	0x000000e0


	//----- nvinfo : EIATTR_CBANK_PARAM_SIZE
	.align		4
.L_75:
        /*0044*/ 	.byte	0x03, 0x19
        /*0046*/ 	.short	0x000c


	//----- nvinfo : EIATTR_PARAM_CBANK
	.align		4
        /*0048*/ 	.byte	0x04, 0x0a
        /*004a*/ 	.short	(.L_77 - .L_76)
	.align		4
.L_76:
        /*004c*/ 	.word	index@(.nv.constant0._Z7kernel1Pfi)
        /*0050*/ 	.short	0x0380
        /*0052*/ 	.short	0x000c


	//----- nvinfo : EIATTR_SW_WAR
	.align		4
.L_77:
        /*0054*/ 	.byte	0x04, 0x36
        /*0056*/ 	.short	(.L_79 - .L_78)
.L_78:
        /*0058*/ 	.word	0x00000008
.L_79:


//--------------------- .nv.callgraph             --------------------------
	.section	.nv.callgraph,"",@"SHT_CUDA_CALLGRAPH"
	.align	4
	.sectionentsize	8
	.align		4
        /*0000*/ 	.word	0x00000000
	.align		4
        /*0004*/ 	.word	0xffffffff
	.align		4
        /*0008*/ 	.word	0x00000000
	.align		4
        /*000c*/ 	.word	0xfffffffe
	.align		4
        /*0010*/ 	.word	0x00000000
	.align		4
        /*0014*/ 	.word	0xfffffffd
	.align		4
        /*0018*/ 	.word	0x00000000
	.align		4
        /*001c*/ 	.word	0xfffffffc


//--------------------- .text._Z11fusedKernelPfi  --------------------------
	.section	.text._Z11fusedKernelPfi,"ax",@progbits
	.align	128
        .global         _Z11fusedKernelPfi
        .type           _Z11fusedKernelPfi,@function
        .size           _Z11fusedKernelPfi,(.L_x_12 - _Z11fusedKernelPfi)
        .other          _Z11fusedKernelPfi,@"STO_CUDA_ENTRY STV_DEFAULT"
_Z11fusedKernelPfi:
.text._Z11fusedKernelPfi:
[----:B------:R-:W-:Y:S01]  /*0000*/  LDC R1, c[0x0][0x37c] ;  /* 0x0000df00ff017b82 */ /* 0x000fe20000000800 */
[----:B------:R-:W0:Y:S07]  /*0010*/  S2R R0, SR_TID.X ;  /* 0x0000000000007919 */ /* 0x000e2e0000002100 */
[----:B------:R-:W0:Y:S01]  /*0020*/  S2UR UR4, SR_CTAID.X ;  /* 0x00000000000479c3 */ /* 0x000e220000002500 */
[----:B------:R-:W1:Y:S07]  /*0030*/  LDCU UR5, c[0x0][0x388] ;  /* 0x00007100ff0577ac */ /* 0x000e6e0008000800 */
[----:B------:R-:W0:Y:S02]  /*0040*/  LDC R5, c[0x0][0x360] ;  /* 0x0000d800ff057b82 */ /* 0x000e240000000800 */
[----:B0-----:R-:W-:-:S05]  /*0050*/  IMAD R5, R5, UR4, R0 ;  /* 0x0000000405057c24 */ /* 0x001fca000f8e0200 */
[----:B-1----:R-:W-:-:S13]  /*0060*/  ISETP.GE.AND P0, PT, R5, UR5, PT ;  /* 0x0000000505007c0c */ /* 0x002fda000bf06270 */
[----:B------:R-:W-:Y:S05]  /*0070*/  @P0 EXIT ;  /* 0x000000000000094d */ /* 0x000fea0003800000 */
[----:B------:R-:W0:Y:S01]  /*0080*/  LDC.64 R2, c[0x0][0x380] ;  /* 0x0000e000ff027b82 */ /* 0x000e220000000a00 */
[----:B------:R-:W1:Y:S01]  /*0090*/  LDCU.64 UR4, c[0x0][0x358] ;  /* 0x00006b00ff0477ac */ /* 0x000e620008000a00 */
[----:B0-----:R-:W-:-:S05]  /*00a0*/  IMAD.WIDE R2, R5, 0x4, R2 ;  /* 0x0000000405027825 */ /* 0x001fca00078e0202 */
[----:B-1----:R-:W2:Y:S01]  /*00b0*/  LDG.E R0, desc[UR4][R2.64] ;  /* 0x0000000402007981 */ /* 0x002ea2000c1e1900 */
[----:B------:R-:W-:Y:S01]  /*00c0*/  HFMA2 R5, -RZ, RZ, 2, 0 ;  /* 0x40000000ff057431 */ /* 0x000fe200000001ff */
[----:B------:R-:W-:Y:S04]  /*00d0*/  BSSY.RECONVERGENT B0, `(.L_x_0) ;  /* 0x000000e000007945 */ /* 0x000fe80003800200 */
[----:B--2---:R-:W-:-:S04]  /*00e0*/  FFMA R0, R0, R5, 10 ;  /* 0x4120000000007423 */ /* 0x004fc80000000005 */
[----:B------:R0:W1:Y:S01]  /*00f0*/  MUFU.RSQ R5, R0 ;  /* 0x0000000000057308 */ /* 0x0000620000001400 */
[----:B------:R-:W-:-:S04]  /*0100*/  IADD3 R4, PT, PT, R0, -0xd000000, RZ ;  /* 0xf300000000047810 */ /* 0x000fc80007ffe0ff */
[----:B------:R-:W-:-:S13]  /*0110*/  ISETP.GT.U32.AND P0, PT, R4, 0x727fffff, PT ;  /* 0x727fffff0400780c */ /* 0x000fda0003f04070 */
[----:B01----:R-:W-:Y:S05]  /*0120*/  @!P0 BRA `(.L_x_1) ;  /* 0x0000000000108947 */ /* 0x003fea0003800000 */
[----:B------:R-:W-:-:S07]  /*0130*/  MOV R9, 0x150 ;  /* 0x0000015000097802 */ /* 0x000fce0000000f00 */
[----:B------:R-:W-:Y:S05]  /*0140*/  CALL.REL.NOINC `($__internal_0_$__cuda_sm20_sqrt_rn_f32_slowpath) ;  /* 0x0000000000247944 */ /* 0x000fea0003c00000 */
[----:B------:R-:W-:Y:S01]  /*0150*/  MOV R5, R0 ;  /* 0x0000000000057202 */ /* 0x000fe20000000f00 */
[----:B------:R-:W-:Y:S06]  /*0160*/  BRA `(.L_x_2) ;  /* 0x0000000000107947 */ /* 0x000fec0003800000 */
.L_x_1:
[----:B------:R-:W-:Y:S01]  /*0170*/  FMUL.FTZ R7, R0, R5 ;  /* 0x0000000500077220 */ /* 0x000fe20000410000 */
[----:B------:R-:W-:-:S03]  /*0180*/  FMUL.FTZ R5, R5, 0.5 ;  /* 0x3f00000005057820 */ /* 0x000fc60000410000 */
[----:B------:R-:W-:-:S04]  /*0190*/  FFMA R0, -R7, R7, R0 ;  /* 0x0000000707007223 */ /* 0x000fc80000000100 */
[----:B------:R-:W-:-:S07]  /*01a0*/  FFMA R5, R0, R5, R7 ;  /* 0x0000000500057223 */ /* 0x000fce0000000007 */
.L_x_2:
[----:B------:R-:W-:Y:S05]  /*01b0*/  BSYNC.RECONVERGENT B0 ;  /* 0x0000000000007941 */ /* 0x000fea0003800200 */
.L_x_0:
[----:B------:R-:W-:Y:S01]  /*01c0*/  STG.E desc[UR4][R2.64], R5 ;  /* 0x0000000502007986 */ /* 0x000fe2000c101904 */
[----:B------:R-:W-:Y:S05]  /*01d0*/  EXIT ;  /* 0x000000000000794d */ /* 0x000fea0003800000 */
        .weak           $__internal_0_$__cuda_sm20_sqrt_rn_f32_slowpath
        .type           $__internal_0_$__cuda_sm20_sqrt_rn_f32_slowpath,@function
        .size           $__internal_0_$__cuda_sm20_sqrt_rn_f32_slowpath,(.L_x_12 - $__internal_0_$__cuda_sm20_sqrt_rn_f32_slowpath)
$__internal_0_$__cuda_sm20_sqrt_rn_f32_slowpath:
[----:B------:R-:W-:-:S13]  /*01e0*/  LOP3.LUT P0, RZ, R0, 0x7fffffff, RZ, 0xc0, !PT ;  /* 0x7fffffff00ff7812 */ /* 0x000fda000780c0ff */
[----:B------:R-:W-:Y:S01]  /*01f0*/  @!P0 MOV R4, R0 ;  /* 0x0000000000048202 */ /* 0x000fe20000000f00 */
[----:B------:R-:W-:Y:S06]  /*0200*/  @!P0 BRA `(.L_x_3) ;  /* 0x0000000000408947 */ /* 0x000fec0003800000 */
[----:B------:R-:W-:-:S13]  /*0210*/  FSETP.GEU.FTZ.AND P0, PT, R0, RZ, PT ;  /* 0x000000ff0000720b */ /* 0x000fda0003f1e000 */
[----:B------:R-:W-:Y:S01]  /*0220*/  @!P0 MOV R4, 0x7fffffff ;  /* 0x7fffffff00048802 */ /* 0x000fe20000000f00 */
[----:B------:R-:W-:Y:S06]  /*0230*/  @!P0 BRA `(.L_x_3) ;  /* 0x0000000000348947 */ /* 0x000fec0003800000 */
[----:B------:R-:W-:-:S13]  /*0240*/  FSETP.GTU.FTZ.AND P0, PT, |R0|, +INF , PT ;  /* 0x7f8000000000780b */ /* 0x000fda0003f1c200 */
[----:B------:R-:W-:Y:S01]  /*0250*/  @P0 FADD.FTZ R4, R0, 1 ;  /* 0x3f80000000040421 */ /* 0x000fe20000010000 */
[----:B------:R-:W-:Y:S06]  /*0260*/  @P0 BRA `(.L_x_3) ;  /* 0x0000000000280947 */ /* 0x000fec0003800000 */
[----:B------:R-:W-:-:S13]  /*0270*/  FSETP.NEU.FTZ.AND P0, PT, |R0|, +INF , PT ;  /* 0x7f8000000000780b */ /* 0x000fda0003f1d200 */
[----:B------:R-:W-:-:S04]  /*0280*/  @P0 FFMA R5, R0, 1.84467440737095516160e+19, RZ ;  /* 0x5f80000000050823 */ /* 0x000fc800000000ff */
[----:B------:R-:W0:Y:S02]  /*0290*/  @P0 MUFU.RSQ R4, R5 ;  /* 0x0000000500040308 */ /* 0x000e240000001400 */
[----:B0-----:R-:W-:Y:S01]  /*02a0*/  @P0 FMUL.FTZ R6, R5, R4 ;  /* 0x0000000405060220 */ /* 0x001fe20000410000 */
[----:B------:R-:W-:Y:S01]  /*02b0*/  @P0 FMUL.FTZ R8, R4, 0.5 ;  /* 0x3f00000004080820 */ /* 0x000fe20000410000 */
[----:B------:R-:W-:Y:S02]  /*02c0*/  @!P0 MOV R4, R0 ;  /* 0x0000000000048202 */ /* 0x000fe40000000f00 */
[----:B------:R-:W-:-:S04]  /*02d0*/  @P0 FADD.FTZ R7, -R6, -RZ ;  /* 0x800000ff06070221 */ /* 0x000fc80000010100 */
[----:B------:R-:W-:-:S04]  /*02e0*/  @P0 FFMA R7, R6, R7, R5 ;  /* 0x0000000706070223 */ /* 0x000fc80000000005 */
[----:B------:R-:W-:-:S04]  /*02f0*/  @P0 FFMA R7, R7, R8, R6 ;  /* 0x0000000807070223 */ /* 0x000fc80000000006 */
[----:B------:R-:W-:-:S07]  /*0300*/  @P0 FMUL.FTZ R4, R7, 2.3283064365386962891e-10 ;  /* 0x2f80000007040820 */ /* 0x000fce0000410000 */
.L_x_3:
[----:B------:R-:W-:Y:S01]  /*0310*/  HFMA2 R5, -RZ, RZ, 0, 0 ;  /* 0x00000000ff057431 */ /* 0x000fe200000001ff */
[----:B------:R-:W-:Y:S02]  /*0320*/  MOV R0, R4 ;  /* 0x0000000400007202 */ /* 0x000fe40000000f00 */
[----:B------:R-:W-:-:S04]  /*0330*/  MOV R4, R9 ;  /* 0x0000000900047202 */ /* 0x000fc80000000f00 */
[----:B------:R-:W-:Y:S05]  /*0340*/  RET.REL.NODEC R4 `(_Z11fusedKernelPfi) ;  /* 0xfffffffc042c7950 */ /* 0x000fea0003c3ffff */
.L_x_4:
[----:B------:R-:W-:-:S00]  /*0350*/  BRA `(.L_x_4) ;  /* 0xfffffffc00fc7947 */ /* 0x000fc0000383ffff */
[----:B------:R-:W-:-:S00]  /*0360*/  NOP ;  /* 0x0000000000007918 */ /* 0x000fc00000000000 */
        /* <DEDUP_REMOVED lines=9> */
.L_x_12:


//--------------------- .text._Z7kernel3Pfi       --------------------------
	.section	.text._Z7kernel3Pfi,"ax",@progbits
	.align	128
        .global         _Z7kernel3Pfi
        .type           _Z7kernel3Pfi,@function
        .size           _Z7kernel3Pfi,(.L_x_13 - _Z7kernel3Pfi)
        .other          _Z7kernel3Pfi,@"STO_CUDA_ENTRY STV_DEFAULT"
_Z7kernel3Pfi:
.text._Z7kernel3Pfi:
        /* <DEDUP_REMOVED lines=12> */
[----:B------:R-:W-:Y:S01]  /*00c0*/  BSSY.RECONVERGENT B0, `(.L_x_5) ;  /* 0x000000d000007945 */ /* 0x000fe20003800200 */
[----:B--2---:R-:W-:Y:S01]  /*00d0*/  IADD3 R4, PT, PT, R0, -0xd000000, RZ ;  /* 0xf300000000047810 */ /* 0x004fe20007ffe0ff */
[----:B------:R0:W1:Y:S03]  /*00e0*/  MUFU.RSQ R5, R0 ;  /* 0x0000000000057308 */ /* 0x0000660000001400 */
[----:B------:R-:W-:-:S13]  /*00f0*/  ISETP.GT.U32.AND P0, PT, R4, 0x727fffff, PT ;  /* 0x727fffff0400780c */ /* 0x000fda0003f04070 */
[----:B0-----:R-:W-:Y:S05]  /*0100*/  @!P0 BRA `(.L_x_6) ;  /* 0x0000000000108947 */ /* 0x001fea0003800000 */
[----:B------:R-:W-:-:S07]  /*0110*/  MOV R9, 0x130 ;  /* 0x0000013000097802 */ /* 0x000fce0000000f00 */
[----:B-1----:R-:W-:Y:S05]  /*0120*/  CALL.REL.NOINC `($__internal_1_$__cuda_sm20_sqrt_rn_f32_slowpath) ;  /* 0x0000000000247944 */ /* 0x002fea0003c00000 */
[----:B------:R-:W-:Y:S01]  /*0130*/  MOV R5, R0 ;  /* 0x0000000000057202 */ /* 0x000fe20000000f00 */
[----:B------:R-:W-:Y:S06]  /*0140*/  BRA `(.L_x_7) ;  /* 0x0000000000107947 */ /* 0x000fec0003800000 */
.L_x_6:
[----:B-1----:R-:W-:Y:S01]  /*0150*/  FMUL.FTZ R7, R0, R5 ;  /* 0x0000000500077220 */ /* 0x002fe20000410000 */
[----:B------:R-:W-:-:S03]  /*0160*/  FMUL.FTZ R5, R5, 0.5 ;  /* 0x3f00000005057820 */ /* 0x000fc60000410000 */
[----:B------:R-:W-:-:S04]  /*0170*/  FFMA R0, -R7, R7, R0 ;  /* 0x0000000707007223 */ /* 0x000fc80000000100 */
[----:B------:R-:W-:-:S07]  /*0180*/  FFMA R5, R0, R5, R7 ;  /* 0x0000000500057223 */ /* 0x000fce0000000007 */
.L_x_7:
[----:B------:R-:W-:Y:S05]  /*0190*/  BSYNC.RECONVERGENT B0 ;  /* 0x0000000000007941 */ /* 0x000fea0003800200 */
.L_x_5:
[----:B------:R-:W-:Y:S01]  /*01a0*/  STG.E desc[UR4][R2.64], R5 ;  /* 0x0000000502007986 */ /* 0x000fe2000c101904 */
[----:B------:R-:W-:Y:S05]  /*01b0*/  EXIT ;  /* 0x000000000000794d */ /* 0x000fea0003800000 */
        .weak           $__internal_1_$__cuda_sm20_sqrt_rn_f32_slowpath
        .type           $__internal_1_$__cuda_sm20_sqrt_rn_f32_slowpath,@function
        .size           $__internal_1_$__cuda_sm20_sqrt_rn_f32_slowpath,(.L_x_13 - $__internal_1_$__cuda_sm20_sqrt_rn_f32_slowpath)
$__internal_1_$__cuda_sm20_sqrt_rn_f32_slowpath:
        /* <DEDUP_REMOVED lines=19> */
.L_x_8:
[----:B------:R-:W-:Y:S01]  /*02f0*/  HFMA2 R5, -RZ, RZ, 0, 0 ;  /* 0x00000000ff057431 */ /* 0x000fe200000001ff */
[----:B------:R-:W-:Y:S02]  /*0300*/  MOV R0, R4 ;  /* 0x0000000400007202 */ /* 0x000fe40000000f00 */
[----:B------:R-:W-:-:S04]  /*0310*/  MOV R4, R9 ;  /* 0x0000000900047202 */ /* 0x000fc80000000f00 */
[----:B------:R-:W-:Y:S05]  /*0320*/  RET.REL.NODEC R4 `(_Z7kernel3Pfi) ;  /* 0xfffffffc04347950 */ /* 0x000fea0003c3ffff */
.L_x_9:
        /* <DEDUP_REMOVED lines=13> */
.L_x_13:


//--------------------- .text._Z7kernel2Pfi       --------------------------
	.section	.text._Z7kernel2Pfi,"ax",@progbits
	.align	128
        .global         _Z7kernel2Pfi
        .type           _Z7kernel2Pfi,@function
        .size           _Z7kernel2Pfi,(.L_x_16 - _Z7kernel2Pfi)
        .other          _Z7kernel2Pfi,@"STO_CUDA_ENTRY STV_DEFAULT"
_Z7kernel2Pfi:
.text._Z7kernel2Pfi:
        /* <DEDUP_REMOVED lines=11> */
[----:B-1----:R-:W2:Y:S02]  /*00b0*/  LDG.E R0, desc[UR4][R2.64] ;  /* 0x0000000402007981 */ /* 0x002ea4000c1e1900 */
[----:B--2---:R-:W-:-:S05]  /*00c0*/  FADD R5, R0, 10 ;  /* 0x4120000000057421 */ /* 0x004fca0000000000 */
[----:B------:R-:W-:Y:S01]  /*00d0*/  STG.E desc[UR4][R2.64], R5 ;  /* 0x0000000502007986 */ /* 0x000fe2000c101904 */
[----:B------:R-:W-:Y:S05]  /*00e0*/  EXIT ;  /* 0x000000000000794d */ /* 0x000fea0003800000 */
.L_x_10:
        /* <DEDUP_REMOVED lines=9> */
.L_x_16:


//--------------------- .text._Z7kernel1Pfi       --------------------------
	.section	.text._Z7kernel1Pfi,"ax",@progbits
	.align	128
        .global         _Z7kernel1Pfi
        .type           _Z7kernel1Pfi,@function
        .size           _Z7kernel1Pfi,(.L_x_17 - _Z7kernel1Pfi)
        .other          _Z7kernel1Pfi,@"STO_CUDA_ENTRY STV_DEFAULT"
_Z7kernel1Pfi:
.text._Z7kernel1Pfi:
        /* <DEDUP_REMOVED lines=12> */
[----:B--2---:R-:W-:-:S05]  /*00c0*/  FADD R5, R0, R0 ;  /* 0x0000000000057221 */ /* 0x004fca0000000000 */
[----:B------:R-:W-:Y:S01]  /*00d0*/  STG.E desc[UR4][R2.64], R5 ;  /* 0x0000000502007986 */ /* 0x000fe2000c101904 */
[----:B------:R-:W-:Y:S05]  /*00e0*/  EXIT ;  /* 0x000000000000794d */ /* 0x000fea0003800000 */
.L_x_11:
        /* <DEDUP_REMOVED lines=9> */
.L_x_17:


//--------------------- .nv.shared.reserved.0     --------------------------
	.section	.nv.shared.reserved.0,"aw",@nobits
	.weak		__nv_reservedSMEM_offset_0_alias
	.size		__nv_reservedSMEM_offset_0_alias, 0, 64
	.other		__nv_reservedSMEM_offset_0_alias,@"STO_CUDA_RESERVED_SHARED STV_DEFAULT"
__nv_reservedSMEM_offset_0_alias:
	.zero		0
	.zero		64


//--------------------- .nv.constant0._Z11fusedKernelPfi --------------------------
	.section	.nv.constant0._Z11fusedKernelPfi,"a",@progbits
	.sectionflags	@""
	.align	4
.nv.constant0._Z11fusedKernelPfi:
	.zero		908


//--------------------- .nv.constant0._Z7kernel3Pfi --------------------------
	.section	.nv.constant0._Z7kernel3Pfi,"a",@progbits
	.sectionflags	@""
	.align	4
.nv.constant0._Z7kernel3Pfi:
	.zero		908


//--------------------- .nv.constant0._Z7kernel2Pfi --------------------------
	.section	.nv.constant0._Z7kernel2Pfi,"a",@progbits
	.sectionflags	@""
	.align	4
.nv.constant0._Z7kernel2Pfi:
	.zero		908


//--------------------- .nv.constant0._Z7kernel1Pfi --------------------------
	.section	.nv.constant0._Z7kernel1Pfi,"a",@progbits
	.sectionflags	@""
	.align	4
.nv.constant0._Z7kernel1Pfi:
	.zero		908


//--------------------- SYMBOLS --------------------------

	.type		.nv.reservedSmem.offset0,@object
	.size		.nv.reservedSmem.offset0,0x4
